//
// Generated by NVIDIA NVVM Compiler
//
// Compiler Build ID: CL-36424714
// Cuda compilation tools, release 13.0, V13.0.88
// Based on NVVM 20.0.0
//

.version 9.0
.target sm_100
.address_size 64

	// .globl	_Z8myKernelPP6Runner
.extern .func  (.param .b32 func_retval0) vprintf
(
	.param .b64 vprintf_param_0,
	.param .b64 vprintf_param_1
)
;
.global .align 1 .b8 $str[20] = {82, 117, 110, 110, 101, 114, 32, 37, 100, 44, 32, 115, 112, 101, 101, 100, 32, 37, 100};

.visible .entry _Z8myKernelPP6Runner(
	.param .u64 .ptr .align 1 _Z8myKernelPP6Runner_param_0
)
{
	.local .align 8 .b8 	__local_depot0[8];
	.reg .b64 	%SP;
	.reg .b64 	%SPL;
	.reg .pred 	%p<2>;
	.reg .b32 	%r<37>;
	.reg .b64 	%rd<21>;

	mov.u64 	%SPL, __local_depot0;
	cvta.local.u64 	%SP, %SPL;
	ld.param.u64 	%rd3, [_Z8myKernelPP6Runner_param_0];
	cvta.to.global.u64 	%rd4, %rd3;
	add.u64 	%rd5, %SP, 0;
	add.u64 	%rd1, %SPL, 0;
	mov.u32 	%r4, %tid.x;
	mov.u32 	%r5, %ntid.x;
	mov.u32 	%r6, %ctaid.x;
	mad.lo.s32 	%r7, %r5, %r6, %r4;
	mul.wide.s32 	%rd6, %r7, 8;
	add.s64 	%rd2, %rd4, %rd6;
	mov.b32 	%r36, 0;
	mov.u64 	%rd9, $str;
$L__BB0_1:
	ld.global.u64 	%rd7, [%rd2];
	ld.u32 	%r8, [%rd7+8];
	ld.u32 	%r9, [%rd7+4];
	add.s32 	%r10, %r9, %r8;
	st.u32 	[%rd7+4], %r10;
	ld.global.u64 	%rd8, [%rd2];
	ld.u32 	%r11, [%rd8];
	ld.u32 	%r12, [%rd8+8];
	st.local.v2.u32 	[%rd1], {%r11, %r12};
	cvta.global.u64 	%rd10, %rd9;
	{ // callseq 0, 0
	.param .b64 param0;
	st.param.b64 	[param0], %rd10;
	.param .b64 param1;
	st.param.b64 	[param1], %rd5;
	.param .b32 retval0;
	call.uni (retval0), 
	vprintf, 
	(
	param0, 
	param1
	);
	ld.param.b32 	%r13, [retval0];
	} // callseq 0
	setp.eq.s32 	%p1, %r36, 100;
	@%p1 bra 	$L__BB0_3;
	ld.global.u64 	%rd12, [%rd2];
	ld.u32 	%r15, [%rd12+8];
	ld.u32 	%r16, [%rd12+4];
	add.s32 	%r17, %r16, %r15;
	st.u32 	[%rd12+4], %r17;
	ld.global.u64 	%rd13, [%rd2];
	ld.u32 	%r18, [%rd13];
	ld.u32 	%r19, [%rd13+8];
	st.local.v2.u32 	[%rd1], {%r18, %r19};
	cvta.global.u64 	%rd15, %rd9;
	{ // callseq 1, 0
	.param .b64 param0;
	st.param.b64 	[param0], %rd15;
	.param .b64 param1;
	st.param.b64 	[param1], %rd5;
	.param .b32 retval0;
	call.uni (retval0), 
	vprintf, 
	(
	param0, 
	param1
	);
	ld.param.b32 	%r20, [retval0];
	} // callseq 1
	ld.global.u64 	%rd17, [%rd2];
	ld.u32 	%r22, [%rd17+8];
	ld.u32 	%r23, [%rd17+4];
	add.s32 	%r24, %r23, %r22;
	st.u32 	[%rd17+4], %r24;
	ld.global.u64 	%rd18, [%rd2];
	ld.u32 	%r25, [%rd18];
	ld.u32 	%r26, [%rd18+8];
	st.local.v2.u32 	[%rd1], {%r25, %r26};
	{ // callseq 2, 0
	.param .b64 param0;
	st.param.b64 	[param0], %rd15;
	.param .b64 param1;
	st.param.b64 	[param1], %rd5;
	.param .b32 retval0;
	call.uni (retval0), 
	vprintf, 
	(
	param0, 
	param1
	);
	ld.param.b32 	%r27, [retval0];
	} // callseq 2
	ld.global.u64 	%rd19, [%rd2];
	ld.u32 	%r29, [%rd19+8];
	ld.u32 	%r30, [%rd19+4];
	add.s32 	%r31, %r30, %r29;
	st.u32 	[%rd19+4], %r31;
	ld.global.u64 	%rd20, [%rd2];
	ld.u32 	%r32, [%rd20];
	ld.u32 	%r33, [%rd20+8];
	st.local.v2.u32 	[%rd1], {%r32, %r33};
	{ // callseq 3, 0
	.param .b64 param0;
	st.param.b64 	[param0], %rd15;
	.param .b64 param1;
	st.param.b64 	[param1], %rd5;
	.param .b32 retval0;
	call.uni (retval0), 
	vprintf, 
	(
	param0, 
	param1
	);
	ld.param.b32 	%r34, [retval0];
	} // callseq 3
	add.s32 	%r36, %r36, 4;
	bra.uni 	$L__BB0_1;
$L__BB0_3:
	ret;

}


// ===== COMPILED SASS (sm_100) =====

	.target	sm_100

	.elftype	@"ET_EXEC"


//--------------------- .note.nv.tkinfo           --------------------------
	.section	.note.nv.tkinfo,"",@"SHT_NOTE"
	.sectionflags	@"SHF_NOTE_NV_TKINFO"
	.tkinfo
        /*0018*/ 	.word	0x00000002
        /*0030*/ 	.string	""
        /*0030*/ 	.string	"ptxas"
        /*0030*/ 	.string	"Cuda compilation tools, release 13.0, V13.0.88"
        /*0030*/ 	.string	"Build cuda_13.0.r13.0/compiler.36424714_0"
        /*0030*/ 	.string	"-arch sm_100 -m 64 "



//--------------------- .note.nv.cuinfo           --------------------------
	.section	.note.nv.cuinfo,"",@"SHT_NOTE"
	.sectionflags	@"SHF_NOTE_NV_CUINFO"
        /*0018*/ 	.short	0x0002
        /*001a*/ 	.short	0x0064
        /*001c*/ 	.short	0x0082
	.zero		2


//--------------------- .nv.info                  --------------------------
	.section	.nv.info,"",@"SHT_CUDA_INFO"
	.align	4


	//----- nvinfo : EIATTR_REGCOUNT
	.align		4
        /*0000*/ 	.byte	0x04, 0x2f
        /*0002*/ 	.short	(.L_2 - .L_1)
	.align		4
.L_1:
        /*0004*/ 	.word	index@(_Z8myKernelPP6Runner)
        /*0008*/ 	.word	0x00000019


	//----- nvinfo : EIATTR_FRAME_SIZE
	.align		4
.L_2:
        /*000c*/ 	.byte	0x04, 0x11
        /*000e*/ 	.short	(.L_4 - .L_3)
	.align		4
.L_3:
        /*0010*/ 	.word	index@(_Z8myKernelPP6Runner)
        /*0014*/ 	.word	0x00000008


	//----- nvinfo : EIATTR_MIN_STACK_SIZE
	.align		4
.L_4:
        /*0018*/ 	.byte	0x04, 0x12
        /*001a*/ 	.short	(.L_6 - .L_5)
	.align		4
.L_5:
        /*001c*/ 	.word	index@(_Z8myKernelPP6Runner)
        /*0020*/ 	.word	0x00000008
.L_6:


//--------------------- .nv.compat                --------------------------
	.section	.nv.compat,"",@"SHT_CUDA_COMPAT_INFO"
	.align	4
        /*0000*/ 	.byte	0x02, 0x09, 0x00, 0x00, 0x02, 0x02, 0x01, 0x00, 0x02, 0x05, 0x05, 0x00, 0x03, 0x07, 0x01, 0x01
        /*0010*/ 	.byte	0x02, 0x03, 0x00, 0x00, 0x02, 0x06, 0x01, 0x00, 0x04, 0x0b, 0x08, 0x00, 0x09, 0x00, 0x00, 0x00
        /*0020*/ 	.byte	0x00, 0x00, 0x00, 0x00


//--------------------- .nv.info._Z8myKernelPP6Runner --------------------------
	.section	.nv.info._Z8myKernelPP6Runner,"",@"SHT_CUDA_INFO"
	.sectionflags	@""
	.align	4


	//----- nvinfo : EIATTR_CUDA_API_VERSION
	.align		4
        /*0000*/ 	.byte	0x04, 0x37
        /*0002*/ 	.short	(.L_8 - .L_7)
.L_7:
        /*0004*/ 	.word	0x00000082


	//----- nvinfo : EIATTR_KPARAM_INFO
	.align		4
.L_8:
        /*0008*/ 	.byte	0x04, 0x17
        /*000a*/ 	.short	(.L_10 - .L_9)
.L_9:
        /*000c*/ 	.word	0x00000000
        /*0010*/ 	.short	0x0000
        /*0012*/ 	.short	0x0000
        /*0014*/ 	.byte	0x00, 0xf5, 0x21, 0x00


	//----- nvinfo : EIATTR_SPARSE_MMA_MASK
	.align		4
.L_10:
        /*0018*/ 	.byte	0x03, 0x50
        /*001a*/ 	.short	0x0000


	//----- nvinfo : EIATTR_MAXREG_COUNT
	.align		4
        /*001c*/ 	.byte	0x03, 0x1b
        /*001e*/ 	.short	0x00ff


	//----- nvinfo : EIATTR_EXTERNS
	.align		4
        /*0020*/ 	.byte	0x04, 0x0f
        /*0022*/ 	.short	(.L_12 - .L_11)


	//   ....[0]....
	.align		4
.L_11:
        /*0024*/ 	.word	index@(vprintf)


	//----- nvinfo : EIATTR_MERCURY_ISA_VERSION
	.align		4
.L_12:
        /*0028*/ 	.byte	0x03, 0x5f
        /*002a*/ 	.short	0x0101


	//----- nvinfo : EIATTR_VRC_CTA_INIT_COUNT
	.align		4
        /*002c*/ 	.byte	0x02, 0x4a
	.zero		1
	.zero		1


	//----- nvinfo : EIATTR_SYSCALL_OFFSETS
	.align		4
        /*0030*/ 	.byte	0x04, 0x46
        /*0032*/ 	.short	(.L_14 - .L_13)


	//   ....[0]....
.L_13:
        /*0034*/ 	.word	0x000001f0


	//   ....[1]....
        /*0038*/ 	.word	0x00000320


	//   ....[2]....
        /*003c*/ 	.word	0x00000430


	//   ....[3]....
        /*0040*/ 	.word	0x00000540


	//----- nvinfo : EIATTR_EXIT_INSTR_OFFSETS
	.align		4
.L_14:
        /*0044*/ 	.byte	0x04, 0x1c
        /*0046*/ 	.short	(.L_16 - .L_15)


	//   ....[0]....
.L_15:
        /*0048*/ 	.word	0x00000210


	//----- nvinfo : EIATTR_CRS_STACK_SIZE
	.align		4
.L_16:
        /*004c*/ 	.byte	0x04, 0x1e
        /*004e*/ 	.short	(.L_18 - .L_17)
.L_17:
        /*0050*/ 	.word	0x00000000


	//----- nvinfo : EIATTR_CBANK_PARAM_SIZE
	.align		4
.L_18:
        /*0054*/ 	.byte	0x03, 0x19
        /*0056*/ 	.short	0x0008


	//----- nvinfo : EIATTR_PARAM_CBANK
	.align		4
        /*0058*/ 	.byte	0x04, 0x0a
        /*005a*/ 	.short	(.L_20 - .L_19)
	.align		4
.L_19:
        /*005c*/ 	.word	index@(.nv.constant0._Z8myKernelPP6Runner)
        /*0060*/ 	.short	0x0380
        /*0062*/ 	.short	0x0008


	//----- nvinfo : EIATTR_SW_WAR
	.align		4
.L_20:
        /*0064*/ 	.byte	0x04, 0x36
        /*0066*/ 	.short	(.L_22 - .L_21)
.L_21:
        /*0068*/ 	.word	0x00000008
.L_22:


//--------------------- .nv.callgraph             --------------------------
	.section	.nv.callgraph,"",@"SHT_CUDA_CALLGRAPH"
	.align	4
	.sectionentsize	8
	.align		4
        /*0000*/ 	.word	0x00000000
	.align		4
        /*0004*/ 	.word	0xffffffff
	.align		4
        /*0008*/ 	.word	index@(_Z8myKernelPP6Runner)
	.align		4
        /*000c*/ 	.word	index@(vprintf)
	.align		4
        /*0010*/ 	.word	0x00000000
	.align		4
        /*0014*/ 	.word	0xfffffffe
	.align		4
        /*0018*/ 	.word	0x00000000
	.align		4
        /*001c*/ 	.word	0xfffffffd
	.align		4
        /*0020*/ 	.word	0x00000000
	.align		4
        /*0024*/ 	.word	0xfffffffc


//--------------------- .nv.constant4             --------------------------
	.section	.nv.constant4,"a",@progbits
	.align	8
	.align		8
.nv.constant4:
        /*0000*/ 	.dword	vprintf
	.align		8
        /*0008*/ 	.dword	$str


//--------------------- .text._Z8myKernelPP6Runner --------------------------
	.section	.text._Z8myKernelPP6Runner,"ax",@progbits
	.align	128
        .global         _Z8myKernelPP6Runner
        .type           _Z8myKernelPP6Runner,@function
        .size           _Z8myKernelPP6Runner,(.L_x_6 - _Z8myKernelPP6Runner)
        .other          _Z8myKernelPP6Runner,@"STO_CUDA_ENTRY STV_DEFAULT"
_Z8myKernelPP6Runner:
.text._Z8myKernelPP6Runner:
[----:B------:R-:W0:Y:S01]  /*0000*/  LDC R1, c[0x0][0x37c] ;  /* 0x0000df00ff017b82 */ /* 0x000e220000000800 */
[----:B------:R-:W1:Y:S07]  /*0010*/  S2R R3, SR_TID.X ;  /* 0x0000000000037919 */ /* 0x000e6e0000002100 */
[----:B------:R-:W2:Y:S01]  /*0020*/  LDC.64 R16, c[0x0][0x380] ;  /* 0x0000e000ff107b82 */ /* 0x000ea20000000a00 */
[----:B------:R-:W3:Y:S01]  /*0030*/  LDCU UR5, c[0x0][0x2fc] ;  /* 0x00005f80ff0577ac */ /* 0x000ee20008000800 */
[----:B0-----:R-:W-:Y:S01]  /*0040*/  VIADD R1, R1, 0xfffffff8 ;  /* 0xfffffff801017836 */ /* 0x001fe20000000000 */
[----:B------:R-:W1:Y:S01]  /*0050*/  S2R R0, SR_CTAID.X ;  /* 0x0000000000007919 */ /* 0x000e620000002500 */
[----:B------:R-:W-:Y:S01]  /*0060*/  IMAD.MOV.U32 R22, RZ, RZ, RZ ;  /* 0x000000ffff167224 */ /* 0x000fe200078e00ff */
[----:B------:R-:W1:Y:S01]  /*0070*/  LDCU UR6, c[0x0][0x360] ;  /* 0x00006c00ff0677ac */ /* 0x000e620008000800 */
[----:B------:R-:W0:Y:S01]  /*0080*/  LDCU UR4, c[0x0][0x2f8] ;  /* 0x00005f00ff0477ac */ /* 0x000e220008000800 */
[----:B------:R-:W4:Y:S01]  /*0090*/  LDCU.64 UR36, c[0x0][0x358] ;  /* 0x00006b00ff2477ac */ /* 0x000f220008000a00 */
[----:B0-----:R-:W-:-:S04]  /*00a0*/  IADD3 R2, P0, PT, R1, UR4, RZ ;  /* 0x0000000401027c10 */ /* 0x001fc8000ff1e0ff */
[----:B---3--:R-:W-:Y:S01]  /*00b0*/  IADD3.X R18, PT, PT, RZ, UR5, RZ, P0, !PT ;  /* 0x00000005ff127c10 */ /* 0x008fe200087fe4ff */
[----:B-1----:R-:W-:-:S04]  /*00c0*/  IMAD R3, R0, UR6, R3 ;  /* 0x0000000600037c24 */ /* 0x002fc8000f8e0203 */
[----:B--2-4-:R-:W-:-:S07]  /*00d0*/  IMAD.WIDE R16, R3, 0x8, R16 ;  /* 0x0000000803107825 */ /* 0x014fce00078e0210 */
.L_x_4:
[----:B------:R-:W2:Y:S01]  /*00e0*/  LDG.E.64 R8, desc[UR36][R16.64] ;  /* 0x0000002410087981 */ /* 0x000ea2000c1e1b00 */
[----:B------:R-:W-:Y:S01]  /*00f0*/  MOV R19, 0x0 ;  /* 0x0000000000137802 */ /* 0x000fe20000000f00 */
[----:B------:R-:W0:Y:S02]  /*0100*/  LDCU.64 UR4, c[0x4][0x8] ;  /* 0x01000100ff0477ac */ /* 0x000e240008000a00 */
[----:B--2---:R-:W2:Y:S04]  /*0110*/  LD.E R3, desc[UR36][R8.64+0x8] ;  /* 0x0000082408037980 */ /* 0x004ea8000c101900 */
[----:B------:R-:W2:Y:S02]  /*0120*/  LD.E R0, desc[UR36][R8.64+0x4] ;  /* 0x0000042408007980 */ /* 0x000ea4000c101900 */
[----:B--2---:R-:W-:-:S05]  /*0130*/  IMAD.IADD R3, R3, 0x1, R0 ;  /* 0x0000000103037824 */ /* 0x004fca00078e0200 */
[----:B------:R1:W-:Y:S04]  /*0140*/  ST.E desc[UR36][R8.64+0x4], R3 ;  /* 0x0000040308007985 */ /* 0x0003e8000c101924 */
[----:B------:R-:W2:Y:S04]  /*0150*/  LDG.E.64 R10, desc[UR36][R16.64] ;  /* 0x00000024100a7981 */ /* 0x000ea8000c1e1b00 */
[----:B--2---:R-:W2:Y:S04]  /*0160*/  LD.E R12, desc[UR36][R10.64] ;  /* 0x000000240a0c7980 */ /* 0x004ea8000c101900 */
[----:B------:R-:W2:Y:S01]  /*0170*/  LD.E R13, desc[UR36][R10.64+0x8] ;  /* 0x000008240a0d7980 */ /* 0x000ea2000c101900 */
[----:B------:R1:W3:Y:S01]  /*0180*/  LDC.64 R14, c[0x4][R19] ;  /* 0x01000000130e7b82 */ /* 0x0002e20000000a00 */
[----:B0-----:R-:W-:Y:S01]  /*0190*/  IMAD.U32 R4, RZ, RZ, UR4 ;  /* 0x00000004ff047e24 */ /* 0x001fe2000f8e00ff */
[----:B------:R-:W-:Y:S01]  /*01a0*/  MOV R5, UR5 ;  /* 0x0000000500057c02 */ /* 0x000fe20008000f00 */
[----:B------:R-:W-:Y:S01]  /*01b0*/  IMAD.MOV.U32 R6, RZ, RZ, R2 ;  /* 0x000000ffff067224 */ /* 0x000fe200078e0002 */
[----:B------:R-:W-:Y:S01]  /*01c0*/  MOV R7, R18 ;  /* 0x0000001200077202 */ /* 0x000fe20000000f00 */
[----:B--23--:R1:W-:Y:S06]  /*01d0*/  STL.64 [R1], R12 ;  /* 0x0000000c01007387 */ /* 0x00c3ec0000100a00 */
[----:B------:R-:W-:-:S07]  /*01e0*/  LEPC R20, `(.L_x_0) ;  /* 0x000000001014794e */ /* 0x000fce0000000000 */
[----:B-1----:R-:W-:Y:S05]  /*01f0*/  CALL.ABS.NOINC R14 ;  /* 0x000000000e007343 */ /* 0x002fea0003c00000 */
.L_x_0:
[----:B------:R-:W-:-:S13]  /*0200*/  ISETP.NE.AND P0, PT, R22, 0x64, PT ;  /* 0x000000641600780c */ /* 0x000fda0003f05270 */
[----:B------:R-:W-:Y:S05]  /*0210*/  @!P0 EXIT ;  /* 0x000000000000894d */ /* 0x000fea0003800000 */
[----:B------:R-:W2:Y:S01]  /*0220*/  LDG.E.64 R8, desc[UR36][R16.64] ;  /* 0x0000002410087981 */ /* 0x000ea2000c1e1b00 */
[----:B------:R-:W0:Y:S03]  /*0230*/  LDCU.64 UR4, c[0x4][0x8] ;  /* 0x01000100ff0477ac */ /* 0x000e260008000a00 */
        /* <DEDUP_REMOVED lines=8> */
[----:B0-----:R-:W-:Y:S01]  /*02c0*/  MOV R4, UR4 ;  /* 0x0000000400047c02 */ /* 0x001fe20008000f00 */
[----:B------:R-:W-:Y:S01]  /*02d0*/  IMAD.U32 R5, RZ, RZ, UR5 ;  /* 0x00000005ff057e24 */ /* 0x000fe2000f8e00ff */
[----:B------:R-:W-:Y:S01]  /*02e0*/  MOV R6, R2 ;  /* 0x0000000200067202 */ /* 0x000fe20000000f00 */
[----:B------:R-:W-:Y:S01]  /*02f0*/  IMAD.MOV.U32 R7, RZ, RZ, R18 ;  /* 0x000000ffff077224 */ /* 0x000fe200078e0012 */
[----:B--23--:R1:W-:Y:S06]  /*0300*/  STL.64 [R1], R12 ;  /* 0x0000000c01007387 */ /* 0x00c3ec0000100a00 */
[----:B------:R-:W-:-:S07]  /*0310*/  LEPC R20, `(.L_x_1) ;  /* 0x000000001014794e */ /* 0x000fce0000000000 */
[----:B-1----:R-:W-:Y:S05]  /*0320*/  CALL.ABS.NOINC R14 ;  /* 0x000000000e007343 */ /* 0x002fea0003c00000 */
.L_x_1:
[----:B------:R-:W2:Y:S01]  /*0330*/  LDG.E.64 R8, desc[UR36][R16.64] ;  /* 0x0000002410087981 */ /* 0x000ea2000c1e1b00 */
[----:B------:R-:W0:Y:S03]  /*0340*/  LDCU.64 UR4, c[0x4][0x8] ;  /* 0x01000100ff0477ac */ /* 0x000e260008000a00 */
[----:B--2---:R-:W2:Y:S04]  /*0350*/  LD.E R3, desc[UR36][R8.64+0x8] ;  /* 0x0000082408037980 */ /* 0x004ea8000c101900 */
[----:B------:R-:W2:Y:S02]  /*0360*/  LD.E R0, desc[UR36][R8.64+0x4] ;  /* 0x0000042408007980 */ /* 0x000ea4000c101900 */
[----:B--2---:R-:W-:-:S05]  /*0370*/  IADD3 R3, PT, PT, R3, R0, RZ ;  /* 0x0000000003037210 */ /* 0x004fca0007ffe0ff */
        /* <DEDUP_REMOVED lines=12> */
.L_x_2:
        /* <DEDUP_REMOVED lines=17> */
.L_x_3:
[----:B------:R-:W-:Y:S01]  /*0550*/  IADD3 R22, PT, PT, R22, 0x4, RZ ;  /* 0x0000000416167810 */ /* 0x000fe20007ffe0ff */
[----:B------:R-:W-:Y:S06]  /*0560*/  BRA `(.L_x_4) ;  /* 0xfffffff800dc7947 */ /* 0x000fec000383ffff */
.L_x_5:
[----:B------:R-:W-:-:S00]  /*0570*/  BRA `(.L_x_5) ;  /* 0xfffffffc00fc7947 */ /* 0x000fc0000383ffff */
[----:B------:R-:W-:-:S00]  /*0580*/  NOP ;  /* 0x0000000000007918 */ /* 0x000fc00000000000 */
[----:B------:R-:W-:-:S00]  /*0590*/  NOP ;  /* 0x0000000000007918 */ /* 0x000fc00000000000 */
[----:B------:R-:W-:-:S00]  /*05a0*/  NOP ;  /* 0x0000000000007918 */ /* 0x000fc00000000000 */
[----:B------:R-:W-:-:S00]  /*05b0*/  NOP ;  /* 0x0000000000007918 */ /* 0x000fc00000000000 */
[----:B------:R-:W-:-:S00]  /*05c0*/  NOP ;  /* 0x0000000000007918 */ /* 0x000fc00000000000 */
[----:B------:R-:W-:-:S00]  /*05d0*/  NOP ;  /* 0x0000000000007918 */ /* 0x000fc00000000000 */
[----:B------:R-:W-:-:S00]  /*05e0*/  NOP ;  /* 0x0000000000007918 */ /* 0x000fc00000000000 */
[----:B------:R-:W-:-:S00]  /*05f0*/  NOP ;  /* 0x0000000000007918 */ /* 0x000fc00000000000 */
.L_x_6:


//--------------------- .nv.global.init           --------------------------
	.section	.nv.global.init,"aw",@progbits
.nv.global.init:
	.type		$str,@object
	.size		$str,(.L_0 - $str)
$str:
        /*0000*/ 	.byte	0x52, 0x75, 0x6e, 0x6e, 0x65, 0x72, 0x20, 0x25, 0x64, 0x2c, 0x20, 0x73, 0x70, 0x65, 0x65, 0x64
        /*0010*/ 	.byte	0x20, 0x25, 0x64, 0x00
.L_0:


//--------------------- .nv.shared.reserved.0     --------------------------
	.section	.nv.shared.reserved.0,"aw",@nobits
	.weak		__nv_reservedSMEM_offset_0_alias
	.size		__nv_reservedSMEM_offset_0_alias, 0, 64
	.other		__nv_reservedSMEM_offset_0_alias,@"STO_CUDA_RESERVED_SHARED STV_DEFAULT"
__nv_reservedSMEM_offset_0_alias:
	.zero		0
	.zero		64


//--------------------- .nv.constant0._Z8myKernelPP6Runner --------------------------
	.section	.nv.constant0._Z8myKernelPP6Runner,"a",@progbits
	.sectionflags	@""
	.align	4
.nv.constant0._Z8myKernelPP6Runner:
	.zero		904


//--------------------- SYMBOLS --------------------------

	.type		.nv.reservedSmem.offset0,@object
	.size		.nv.reservedSmem.offset0,0x4
	.type		vprintf,@function
